//
// Generated by NVIDIA NVVM Compiler
//
// Compiler Build ID: CL-36424714
// Cuda compilation tools, release 13.0, V13.0.88
// Based on NVVM 20.0.0
//

.version 9.0
.target sm_100
.address_size 64

	// .globl	_Z23encode_per_pixel_kernelP6uchar4PKci

.visible .entry _Z23encode_per_pixel_kernelP6uchar4PKci(
	.param .u64 .ptr .align 1 _Z23encode_per_pixel_kernelP6uchar4PKci_param_0,
	.param .u64 .ptr .align 1 _Z23encode_per_pixel_kernelP6uchar4PKci_param_1,
	.param .u32 _Z23encode_per_pixel_kernelP6uchar4PKci_param_2
)
{
	.reg .pred 	%p<2>;
	.reg .b16 	%rs<12>;
	.reg .b32 	%r<34>;
	.reg .b64 	%rd<9>;

	ld.param.u64 	%rd1, [_Z23encode_per_pixel_kernelP6uchar4PKci_param_0];
	ld.param.u64 	%rd2, [_Z23encode_per_pixel_kernelP6uchar4PKci_param_1];
	ld.param.u32 	%r2, [_Z23encode_per_pixel_kernelP6uchar4PKci_param_2];
	mov.u32 	%r3, %tid.x;
	mov.u32 	%r4, %ntid.x;
	mov.u32 	%r5, %ctaid.x;
	mad.lo.s32 	%r1, %r4, %r5, %r3;
	setp.ge.s32 	%p1, %r1, %r2;
	@%p1 bra 	$L__BB0_2;
	cvta.to.global.u64 	%rd3, %rd2;
	cvta.to.global.u64 	%rd4, %rd1;
	shr.u32 	%r6, %r1, 31;
	add.s32 	%r7, %r1, %r6;
	and.b32  	%r8, %r7, -2;
	sub.s32 	%r9, %r1, %r8;
	shr.s32 	%r10, %r7, 1;
	cvt.s64.s32 	%rd5, %r10;
	add.s64 	%rd6, %rd3, %rd5;
	ld.global.s8 	%r11, [%rd6+1];
	sub.s32 	%r12, 7, %r9;
	mov.b32 	%r13, 16777216;
	shl.b32 	%r14, %r13, %r12;
	shr.s32 	%r15, %r14, 24;
	and.b32  	%r16, %r15, %r11;
	shr.s32 	%r17, %r16, %r12;
	mul.wide.s32 	%rd7, %r1, 4;
	add.s64 	%rd8, %rd4, %rd7;
	.pragma "used_bytes_mask 7";
	ld.global.u32 	%r18, [%rd8];
	bfe.u32 	%r19, %r18, 0, 8;
	cvt.u16.u32 	%rs1, %r19;
	bfe.u32 	%r20, %r18, 8, 8;
	cvt.u16.u32 	%rs2, %r20;
	bfe.u32 	%r21, %r18, 16, 8;
	cvt.u16.u32 	%rs3, %r21;
	cvt.u16.u32 	%rs4, %r17;
	add.s16 	%rs5, %rs1, %rs4;
	sub.s32 	%r22, 6, %r9;
	shr.s32 	%r23, %r14, 25;
	and.b32  	%r24, %r23, %r11;
	shr.s32 	%r25, %r24, %r22;
	cvt.u16.u32 	%rs6, %r25;
	add.s16 	%rs7, %rs2, %rs6;
	st.global.v2.u8 	[%rd8], {%rs5, %rs7};
	sub.s32 	%r26, 5, %r9;
	shr.s32 	%r27, %r14, 26;
	and.b32  	%r28, %r27, %r11;
	shr.s32 	%r29, %r28, %r26;
	cvt.u16.u32 	%rs8, %r29;
	add.s16 	%rs9, %rs3, %rs8;
	sub.s32 	%r30, 4, %r9;
	shr.s32 	%r31, %r14, 27;
	and.b32  	%r32, %r31, %r11;
	shr.s32 	%r33, %r32, %r30;
	cvt.u16.u32 	%rs10, %r33;
	add.s16 	%rs11, %rs9, %rs10;
	st.global.u8 	[%rd8+2], %rs11;
$L__BB0_2:
	ret;

}
	// .globl	_Z25encode_per_channel_kernelP6uchar4PKci
.visible .entry _Z25encode_per_channel_kernelP6uchar4PKci(
	.param .u64 .ptr .align 1 _Z25encode_per_channel_kernelP6uchar4PKci_param_0,
	.param .u64 .ptr .align 1 _Z25encode_per_channel_kernelP6uchar4PKci_param_1,
	.param .u32 _Z25encode_per_channel_kernelP6uchar4PKci_param_2
)
{
	.reg .pred 	%p<7>;
	.reg .b16 	%rs<13>;
	.reg .b32 	%r<27>;
	.reg .b64 	%rd<15>;

	ld.param.u64 	%rd3, [_Z25encode_per_channel_kernelP6uchar4PKci_param_0];
	ld.param.u64 	%rd2, [_Z25encode_per_channel_kernelP6uchar4PKci_param_1];
	ld.param.u32 	%r4, [_Z25encode_per_channel_kernelP6uchar4PKci_param_2];
	cvta.to.global.u64 	%rd1, %rd3;
	mov.u32 	%r5, %tid.x;
	mov.u32 	%r6, %ntid.x;
	mov.u32 	%r7, %ctaid.x;
	mad.lo.s32 	%r1, %r6, %r7, %r5;
	shl.b32 	%r8, %r4, 3;
	setp.ge.s32 	%p1, %r1, %r8;
	@%p1 bra 	$L__BB1_10;
	cvta.to.global.u64 	%rd4, %rd2;
	shr.s32 	%r10, %r1, 31;
	shr.u32 	%r11, %r10, 30;
	add.s32 	%r12, %r1, %r11;
	and.b32  	%r13, %r12, -4;
	sub.s32 	%r9, %r1, %r13;
	shr.s32 	%r2, %r12, 2;
	shr.u32 	%r14, %r10, 29;
	add.s32 	%r15, %r1, %r14;
	shr.s32 	%r16, %r15, 3;
	shr.u32 	%r17, %r12, 31;
	add.s32 	%r18, %r2, %r17;
	and.b32  	%r19, %r18, -2;
	cvt.s64.s32 	%rd5, %r16;
	add.s64 	%rd6, %rd4, %rd5;
	ld.global.s8 	%r20, [%rd6+1];
	sub.s32 	%r21, %r19, %r2;
	add.s32 	%r22, %r21, 7;
	mov.b32 	%r23, 16777216;
	shl.b32 	%r24, %r23, %r22;
	shr.s32 	%r25, %r24, 24;
	and.b32  	%r26, %r25, %r20;
	shr.s32 	%r3, %r26, %r22;
	setp.gt.s32 	%p2, %r9, 1;
	@%p2 bra 	$L__BB1_5;
	setp.eq.s32 	%p5, %r9, 0;
	@%p5 bra 	$L__BB1_8;
	setp.eq.s32 	%p6, %r9, 1;
	@%p6 bra 	$L__BB1_4;
	bra.uni 	$L__BB1_10;
$L__BB1_4:
	mul.wide.s32 	%rd11, %r2, 4;
	add.s64 	%rd12, %rd1, %rd11;
	ld.global.u8 	%rs7, [%rd12+1];
	cvt.u16.u32 	%rs8, %r3;
	add.s16 	%rs9, %rs7, %rs8;
	st.global.u8 	[%rd12+1], %rs9;
	bra.uni 	$L__BB1_10;
$L__BB1_5:
	setp.eq.s32 	%p3, %r9, 2;
	@%p3 bra 	$L__BB1_9;
	setp.eq.s32 	%p4, %r9, 3;
	@%p4 bra 	$L__BB1_7;
	bra.uni 	$L__BB1_10;
$L__BB1_7:
	mul.wide.s32 	%rd7, %r2, 4;
	add.s64 	%rd8, %rd1, %rd7;
	ld.global.u8 	%rs1, [%rd8+3];
	cvt.u16.u32 	%rs2, %r3;
	add.s16 	%rs3, %rs1, %rs2;
	st.global.u8 	[%rd8+3], %rs3;
	bra.uni 	$L__BB1_10;
$L__BB1_8:
	mul.wide.s32 	%rd13, %r2, 4;
	add.s64 	%rd14, %rd1, %rd13;
	ld.global.u8 	%rs10, [%rd14];
	cvt.u16.u32 	%rs11, %r3;
	add.s16 	%rs12, %rs10, %rs11;
	st.global.u8 	[%rd14], %rs12;
	bra.uni 	$L__BB1_10;
$L__BB1_9:
	mul.wide.s32 	%rd9, %r2, 4;
	add.s64 	%rd10, %rd1, %rd9;
	ld.global.u8 	%rs4, [%rd10+2];
	cvt.u16.u32 	%rs5, %r3;
	add.s16 	%rs6, %rs4, %rs5;
	st.global.u8 	[%rd10+2], %rs6;
$L__BB1_10:
	ret;

}


// ===== COMPILED SASS (sm_100) =====

	.target	sm_100

	.elftype	@"ET_EXEC"


//--------------------- .note.nv.tkinfo           --------------------------
	.section	.note.nv.tkinfo,"",@"SHT_NOTE"
	.sectionflags	@"SHF_NOTE_NV_TKINFO"
	.tkinfo
        /*0018*/ 	.word	0x00000002
        /*0030*/ 	.string	""
        /*0030*/ 	.string	"ptxas"
        /*0030*/ 	.string	"Cuda compilation tools, release 13.0, V13.0.88"
        /*0030*/ 	.string	"Build cuda_13.0.r13.0/compiler.36424714_0"
        /*0030*/ 	.string	"-arch sm_100 -m 64 "



//--------------------- .note.nv.cuinfo           --------------------------
	.section	.note.nv.cuinfo,"",@"SHT_NOTE"
	.sectionflags	@"SHF_NOTE_NV_CUINFO"
        /*0018*/ 	.short	0x0002
        /*001a*/ 	.short	0x0064
        /*001c*/ 	.short	0x0082
	.zero		2


//--------------------- .nv.info                  --------------------------
	.section	.nv.info,"",@"SHT_CUDA_INFO"
	.align	4


	//----- nvinfo : EIATTR_REGCOUNT
	.align		4
        /*0000*/ 	.byte	0x04, 0x2f
        /*0002*/ 	.short	(.L_1 - .L_0)
	.align		4
.L_0:
        /*0004*/ 	.word	index@(_Z23encode_per_pixel_kernelP6uchar4PKci)
        /*0008*/ 	.word	0x0000000e


	//----- nvinfo : EIATTR_FRAME_SIZE
	.align		4
.L_1:
        /*000c*/ 	.byte	0x04, 0x11
        /*000e*/ 	.short	(.L_3 - .L_2)
	.align		4
.L_2:
        /*0010*/ 	.word	index@(_Z23encode_per_pixel_kernelP6uchar4PKci)
        /*0014*/ 	.word	0x00000000


	//----- nvinfo : EIATTR_REGCOUNT
	.align		4
.L_3:
        /*0018*/ 	.byte	0x04, 0x2f
        /*001a*/ 	.short	(.L_5 - .L_4)
	.align		4
.L_4:
        /*001c*/ 	.word	index@(_Z25encode_per_channel_kernelP6uchar4PKci)
        /*0020*/ 	.word	0x0000000c


	//----- nvinfo : EIATTR_FRAME_SIZE
	.align		4
.L_5:
        /*0024*/ 	.byte	0x04, 0x11
        /*0026*/ 	.short	(.L_7 - .L_6)
	.align		4
.L_6:
        /*0028*/ 	.word	index@(_Z25encode_per_channel_kernelP6uchar4PKci)
        /*002c*/ 	.word	0x00000000


	//----- nvinfo : EIATTR_MIN_STACK_SIZE
	.align		4
.L_7:
        /*0030*/ 	.byte	0x04, 0x12
        /*0032*/ 	.short	(.L_9 - .L_8)
	.align		4
.L_8:
        /*0034*/ 	.word	index@(_Z25encode_per_channel_kernelP6uchar4PKci)
        /*0038*/ 	.word	0x00000000


	//----- nvinfo : EIATTR_MIN_STACK_SIZE
	.align		4
.L_9:
        /*003c*/ 	.byte	0x04, 0x12
        /*003e*/ 	.short	(.L_11 - .L_10)
	.align		4
.L_10:
        /*0040*/ 	.word	index@(_Z23encode_per_pixel_kernelP6uchar4PKci)
        /*0044*/ 	.word	0x00000000
.L_11:


//--------------------- .nv.compat                --------------------------
	.section	.nv.compat,"",@"SHT_CUDA_COMPAT_INFO"
	.align	4
        /*0000*/ 	.byte	0x02, 0x09, 0x00, 0x00, 0x02, 0x02, 0x01, 0x00, 0x02, 0x05, 0x05, 0x00, 0x03, 0x07, 0x01, 0x01
        /*0010*/ 	.byte	0x02, 0x03, 0x00, 0x00, 0x02, 0x06, 0x01, 0x00, 0x04, 0x0b, 0x08, 0x00, 0x09, 0x00, 0x00, 0x00
        /*0020*/ 	.byte	0x00, 0x00, 0x00, 0x00


//--------------------- .nv.info._Z25encode_per_channel_kernelP6uchar4PKci --------------------------
	.section	.nv.info._Z25encode_per_channel_kernelP6uchar4PKci,"",@"SHT_CUDA_INFO"
	.sectionflags	@""
	.align	4


	//----- nvinfo : EIATTR_CUDA_API_VERSION
	.align		4
        /*0000*/ 	.byte	0x04, 0x37
        /*0002*/ 	.short	(.L_13 - .L_12)
.L_12:
        /*0004*/ 	.word	0x00000082


	//----- nvinfo : EIATTR_KPARAM_INFO
	.align		4
.L_13:
        /*0008*/ 	.byte	0x04, 0x17
        /*000a*/ 	.short	(.L_15 - .L_14)
.L_14:
        /*000c*/ 	.word	0x00000000
        /*0010*/ 	.short	0x0002
        /*0012*/ 	.short	0x0010
        /*0014*/ 	.byte	0x00, 0xf0, 0x11, 0x00


	//----- nvinfo : EIATTR_KPARAM_INFO
	.align		4
.L_15:
        /*0018*/ 	.byte	0x04, 0x17
        /*001a*/ 	.short	(.L_17 - .L_16)
.L_16:
        /*001c*/ 	.word	0x00000000
        /*0020*/ 	.short	0x0001
        /*0022*/ 	.short	0x0008
        /*0024*/ 	.byte	0x00, 0xf5, 0x21, 0x00


	//----- nvinfo : EIATTR_KPARAM_INFO
	.align		4
.L_17:
        /*0028*/ 	.byte	0x04, 0x17
        /*002a*/ 	.short	(.L_19 - .L_18)
.L_18:
        /*002c*/ 	.word	0x00000000
        /*0030*/ 	.short	0x0000
        /*0032*/ 	.short	0x0000
        /*0034*/ 	.byte	0x00, 0xf5, 0x21, 0x00


	//----- nvinfo : EIATTR_SPARSE_MMA_MASK
	.align		4
.L_19:
        /*0038*/ 	.byte	0x03, 0x50
        /*003a*/ 	.short	0x0000


	//----- nvinfo : EIATTR_MAXREG_COUNT
	.align		4
        /*003c*/ 	.byte	0x03, 0x1b
        /*003e*/ 	.short	0x00ff


	//----- nvinfo : EIATTR_MERCURY_ISA_VERSION
	.align		4
        /*0040*/ 	.byte	0x03, 0x5f
        /*0042*/ 	.short	0x0101


	//----- nvinfo : EIATTR_VRC_CTA_INIT_COUNT
	.align		4
        /*0044*/ 	.byte	0x02, 0x4a
	.zero		1
	.zero		1


	//----- nvinfo : EIATTR_EXIT_INSTR_OFFSETS
	.align		4
        /*0048*/ 	.byte	0x04, 0x1c
        /*004a*/ 	.short	(.L_21 - .L_20)


	//   ....[0]....
.L_20:
        /*004c*/ 	.word	0x00000080


	//   ....[1]....
        /*0050*/ 	.word	0x000002a0


	//   ....[2]....
        /*0054*/ 	.word	0x00000300


	//   ....[3]....
        /*0058*/ 	.word	0x000003c0


	//   ....[4]....
        /*005c*/ 	.word	0x00000430


	//----- nvinfo : EIATTR_INDIRECT_BRANCH_TARGETS
	.align		4
.L_21:
        /*0060*/ 	.byte	0x04, 0x34
        /*0062*/ 	.short	(.L_23 - .L_22)


	//   ....[0]....
.L_22:
        /*0064*/ 	.word	.L_x_4@srel
        /*0068*/ 	.short	0x0
        /*006a*/ 	.short	0x0
        /*006c*/ 	.word	0x3
        /*0070*/ 	.word	.L_x_5@srel
        /*0074*/ 	.word	.L_x_6@srel
        /*0078*/ 	.word	.L_x_7@srel


	//   ....[1]....
        /*007c*/ 	.word	.L_x_8@srel
        /*0080*/ 	.short	0x0
        /*0082*/ 	.short	0x0
        /*0084*/ 	.word	0x3
        /*0088*/ 	.word	.L_x_9@srel
        /*008c*/ 	.word	.L_x_10@srel
        /*0090*/ 	.word	.L_x_7@srel


	//----- nvinfo : EIATTR_CRS_STACK_SIZE
	.align		4
.L_23:
        /*0094*/ 	.byte	0x04, 0x1e
        /*0096*/ 	.short	(.L_25 - .L_24)
.L_24:
        /*0098*/ 	.word	0x00000000


	//----- nvinfo : EIATTR_CBANK_PARAM_SIZE
	.align		4
.L_25:
        /*009c*/ 	.byte	0x03, 0x19
        /*009e*/ 	.short	0x0014


	//----- nvinfo : EIATTR_PARAM_CBANK
	.align		4
        /*00a0*/ 	.byte	0x04, 0x0a
        /*00a2*/ 	.short	(.L_27 - .L_26)
	.align		4
.L_26:
        /*00a4*/ 	.word	index@(.nv.constant0._Z25encode_per_channel_kernelP6uchar4PKci)
        /*00a8*/ 	.short	0x0380
        /*00aa*/ 	.short	0x0014


	//----- nvinfo : EIATTR_SW_WAR
	.align		4
.L_27:
        /*00ac*/ 	.byte	0x04, 0x36
        /*00ae*/ 	.short	(.L_29 - .L_28)
.L_28:
        /*00b0*/ 	.word	0x00000008
.L_29:


//--------------------- .nv.info._Z23encode_per_pixel_kernelP6uchar4PKci --------------------------
	.section	.nv.info._Z23encode_per_pixel_kernelP6uchar4PKci,"",@"SHT_CUDA_INFO"
	.sectionflags	@""
	.align	4


	//----- nvinfo : EIATTR_CUDA_API_VERSION
	.align		4
        /*0000*/ 	.byte	0x04, 0x37
        /*0002*/ 	.short	(.L_31 - .L_30)
.L_30:
        /*0004*/ 	.word	0x00000082


	//----- nvinfo : EIATTR_KPARAM_INFO
	.align		4
.L_31:
        /*0008*/ 	.byte	0x04, 0x17
        /*000a*/ 	.short	(.L_33 - .L_32)
.L_32:
        /*000c*/ 	.word	0x00000000
        /*0010*/ 	.short	0x0002
        /*0012*/ 	.short	0x0010
        /*0014*/ 	.byte	0x00, 0xf0, 0x11, 0x00


	//----- nvinfo : EIATTR_KPARAM_INFO
	.align		4
.L_33:
        /*0018*/ 	.byte	0x04, 0x17
        /*001a*/ 	.short	(.L_35 - .L_34)
.L_34:
        /*001c*/ 	.word	0x00000000
        /*0020*/ 	.short	0x0001
        /*0022*/ 	.short	0x0008
        /*0024*/ 	.byte	0x00, 0xf5, 0x21, 0x00


	//----- nvinfo : EIATTR_KPARAM_INFO
	.align		4
.L_35:
        /*0028*/ 	.byte	0x04, 0x17
        /*002a*/ 	.short	(.L_37 - .L_36)
.L_36:
        /*002c*/ 	.word	0x00000000
        /*0030*/ 	.short	0x0000
        /*0032*/ 	.short	0x0000
        /*0034*/ 	.byte	0x00, 0xf5, 0x21, 0x00


	//----- nvinfo : EIATTR_SPARSE_MMA_MASK
	.align		4
.L_37:
        /*0038*/ 	.byte	0x03, 0x50
        /*003a*/ 	.short	0x0000


	//----- nvinfo : EIATTR_MAXREG_COUNT
	.align		4
        /*003c*/ 	.byte	0x03, 0x1b
        /*003e*/ 	.short	0x00ff


	//----- nvinfo : EIATTR_MERCURY_ISA_VERSION
	.align		4
        /*0040*/ 	.byte	0x03, 0x5f
        /*0042*/ 	.short	0x0101


	//----- nvinfo : EIATTR_UNUSED_LOAD_BYTE_OFFSET
	.align		4
        /*0044*/ 	.byte	0x04, 0x44
        /*0046*/ 	.short	(.L_39 - .L_38)


	//   ....[0]....
.L_38:
        /*0048*/ 	.word	0x00000110
        /*004c*/ 	.word	0x00000007


	//----- nvinfo : EIATTR_VRC_CTA_INIT_COUNT
	.align		4
.L_39:
        /*0050*/ 	.byte	0x02, 0x4a
	.zero		1
	.zero		1


	//----- nvinfo : EIATTR_EXIT_INSTR_OFFSETS
	.align		4
        /*0054*/ 	.byte	0x04, 0x1c
        /*0056*/ 	.short	(.L_41 - .L_40)


	//   ....[0]....
.L_40:
        /*0058*/ 	.word	0x00000070


	//   ....[1]....
        /*005c*/ 	.word	0x000002f0


	//----- nvinfo : EIATTR_CBANK_PARAM_SIZE
	.align		4
.L_41:
        /*0060*/ 	.byte	0x03, 0x19
        /*0062*/ 	.short	0x0014


	//----- nvinfo : EIATTR_PARAM_CBANK
	.align		4
        /*0064*/ 	.byte	0x04, 0x0a
        /*0066*/ 	.short	(.L_43 - .L_42)
	.align		4
.L_42:
        /*0068*/ 	.word	index@(.nv.constant0._Z23encode_per_pixel_kernelP6uchar4PKci)
        /*006c*/ 	.short	0x0380
        /*006e*/ 	.short	0x0014


	//----- nvinfo : EIATTR_SW_WAR
	.align		4
.L_43:
        /*0070*/ 	.byte	0x04, 0x36
        /*0072*/ 	.short	(.L_45 - .L_44)
.L_44:
        /*0074*/ 	.word	0x00000008
.L_45:


//--------------------- .nv.callgraph             --------------------------
	.section	.nv.callgraph,"",@"SHT_CUDA_CALLGRAPH"
	.align	4
	.sectionentsize	8
	.align		4
        /*0000*/ 	.word	0x00000000
	.align		4
        /*0004*/ 	.word	0xffffffff
	.align		4
        /*0008*/ 	.word	0x00000000
	.align		4
        /*000c*/ 	.word	0xfffffffe
	.align		4
        /*0010*/ 	.word	0x00000000
	.align		4
        /*0014*/ 	.word	0xfffffffd
	.align		4
        /*0018*/ 	.word	0x00000000
	.align		4
        /*001c*/ 	.word	0xfffffffc


//--------------------- .nv.constant2._Z25encode_per_channel_kernelP6uchar4PKci --------------------------
	.section	.nv.constant2._Z25encode_per_channel_kernelP6uchar4PKci,"a",@progbits
	.sectionflags	@""
	.align	4
.nv.constant2._Z25encode_per_channel_kernelP6uchar4PKci:
        /*0000*/ 	.byte	0xb0, 0x02, 0x00, 0x00, 0x50, 0x02, 0x00, 0x00, 0x20, 0x04, 0x00, 0x00, 0xd0, 0x03, 0x00, 0x00
        /*0010*/ 	.byte	0x70, 0x03, 0x00, 0x00, 0x20, 0x04, 0x00, 0x00


//--------------------- .text._Z25encode_per_channel_kernelP6uchar4PKci --------------------------
	.section	.text._Z25encode_per_channel_kernelP6uchar4PKci,"ax",@progbits
	.align	128
        .global         _Z25encode_per_channel_kernelP6uchar4PKci
        .type           _Z25encode_per_channel_kernelP6uchar4PKci,@function
        .size           _Z25encode_per_channel_kernelP6uchar4PKci,(.L_x_12 - _Z25encode_per_channel_kernelP6uchar4PKci)
        .other          _Z25encode_per_channel_kernelP6uchar4PKci,@"STO_CUDA_ENTRY STV_DEFAULT"
_Z25encode_per_channel_kernelP6uchar4PKci:
.text._Z25encode_per_channel_kernelP6uchar4PKci:
[----:B------:R-:W-:Y:S01]  /*0000*/  LDC R1, c[0x0][0x37c] ;  /* 0x0000df00ff017b82 */ /* 0x000fe20000000800 */
[----:B------:R-:W0:Y:S01]  /*0010*/  S2R R0, SR_TID.X ;  /* 0x0000000000007919 */ /* 0x000e220000002100 */
[----:B------:R-:W1:Y:S01]  /*0020*/  LDCU UR4, c[0x0][0x390] ;  /* 0x00007200ff0477ac */ /* 0x000e620008000800 */
[----:B------:R-:W0:Y:S01]  /*0030*/  S2R R3, SR_CTAID.X ;  /* 0x0000000000037919 */ /* 0x000e220000002500 */
[----:B------:R-:W0:Y:S01]  /*0040*/  LDCU UR5, c[0x0][0x360] ;  /* 0x00006c00ff0577ac */ /* 0x000e220008000800 */
[----:B-1----:R-:W-:Y:S01]  /*0050*/  USHF.L.U32 UR4, UR4, 0x3, URZ ;  /* 0x0000000304047899 */ /* 0x002fe200080006ff */
[----:B0-----:R-:W-:-:S05]  /*0060*/  IMAD R0, R3, UR5, R0 ;  /* 0x0000000503007c24 */ /* 0x001fca000f8e0200 */
[----:B------:R-:W-:-:S13]  /*0070*/  ISETP.GE.AND P0, PT, R0, UR4, PT ;  /* 0x0000000400007c0c */ /* 0x000fda000bf06270 */
[----:B------:R-:W-:Y:S05]  /*0080*/  @P0 EXIT ;  /* 0x000000000000094d */ /* 0x000fea0003800000 */
[----:B------:R-:W0:Y:S01]  /*0090*/  LDCU.64 UR6, c[0x0][0x388] ;  /* 0x00007100ff0677ac */ /* 0x000e220008000a00 */
[----:B------:R-:W-:Y:S01]  /*00a0*/  SHF.R.S32.HI R3, RZ, 0x1f, R0 ;  /* 0x0000001fff037819 */ /* 0x000fe20000011400 */
[----:B------:R-:W1:Y:S03]  /*00b0*/  LDCU.64 UR4, c[0x0][0x358] ;  /* 0x00006b00ff0477ac */ /* 0x000e660008000a00 */
[----:B------:R-:W-:-:S04]  /*00c0*/  LEA.HI R2, R3, R0, RZ, 0x3 ;  /* 0x0000000003027211 */ /* 0x000fc800078f18ff */
[----:B------:R-:W-:-:S04]  /*00d0*/  SHF.R.S32.HI R2, RZ, 0x3, R2 ;  /* 0x00000003ff027819 */ /* 0x000fc80000011402 */
[----:B0-----:R-:W-:-:S04]  /*00e0*/  IADD3 R4, P0, PT, R2, UR6, RZ ;  /* 0x0000000602047c10 */ /* 0x001fc8000ff1e0ff */
[----:B------:R-:W-:-:S05]  /*00f0*/  LEA.HI.X.SX32 R5, R2, UR7, 0x1, P0 ;  /* 0x0000000702057c11 */ /* 0x000fca00080f0eff */
[----:B-1----:R-:W2:Y:S01]  /*0100*/  LDG.E.S8 R4, desc[UR4][R4.64+0x1] ;  /* 0x0000010404047981 */ /* 0x002ea2000c1e1300 */
[----:B------:R-:W-:Y:S01]  /*0110*/  LEA.HI R3, R3, R0, RZ, 0x2 ;  /* 0x0000000003037211 */ /* 0x000fe200078f10ff */
[----:B------:R-:W-:Y:S03]  /*0120*/  BSSY.RECONVERGENT B0, `(.L_x_0) ;  /* 0x0000030000007945 */ /* 0x000fe60003800200 */
[----:B------:R-:W-:-:S04]  /*0130*/  SHF.R.S32.HI R2, RZ, 0x2, R3 ;  /* 0x00000002ff027819 */ /* 0x000fc80000011403 */
[C---:B------:R-:W-:Y:S02]  /*0140*/  LEA.HI R6, R3.reuse, R2, RZ, 0x1 ;  /* 0x0000000203067211 */ /* 0x040fe400078f08ff */
[----:B------:R-:W-:Y:S02]  /*0150*/  LOP3.LUT R3, R3, 0xfffffffc, RZ, 0xc0, !PT ;  /* 0xfffffffc03037812 */ /* 0x000fe400078ec0ff */
[----:B------:R-:W-:Y:S01]  /*0160*/  LOP3.LUT R7, R6, 0xfffffffe, RZ, 0xc0, !PT ;  /* 0xfffffffe06077812 */ /* 0x000fe200078ec0ff */
[----:B------:R-:W-:Y:S02]  /*0170*/  IMAD.MOV.U32 R6, RZ, RZ, 0x1000000 ;  /* 0x01000000ff067424 */ /* 0x000fe400078e00ff */
[----:B------:R-:W-:Y:S01]  /*0180*/  IMAD.IADD R3, R0, 0x1, -R3 ;  /* 0x0000000100037824 */ /* 0x000fe200078e0a03 */
[----:B------:R-:W-:-:S04]  /*0190*/  IADD3 R7, PT, PT, R7, 0x7, -R2 ;  /* 0x0000000707077810 */ /* 0x000fc80007ffe802 */
[----:B------:R-:W-:Y:S02]  /*01a0*/  ISETP.GT.AND P0, PT, R3, 0x1, PT ;  /* 0x000000010300780c */ /* 0x000fe40003f04270 */
[----:B------:R-:W-:-:S04]  /*01b0*/  SHF.L.U32 R6, R6, R7, RZ ;  /* 0x0000000706067219 */ /* 0x000fc800000006ff */
[----:B------:R-:W-:-:S04]  /*01c0*/  SHF.R.S32.HI R9, RZ, 0x18, R6 ;  /* 0x00000018ff097819 */ /* 0x000fc80000011406 */
[----:B--2---:R-:W-:-:S04]  /*01d0*/  LOP3.LUT R0, R9, R4, RZ, 0xc0, !PT ;  /* 0x0000000409007212 */ /* 0x004fc800078ec0ff */
[----:B------:R-:W-:Y:S01]  /*01e0*/  SHF.R.S32.HI R0, RZ, R7, R0 ;  /* 0x00000007ff007219 */ /* 0x000fe20000011400 */
[----:B------:R-:W-:Y:S06]  /*01f0*/  @P0 BRA `(.L_x_1) ;  /* 0x0000000000440947 */ /* 0x000fec0003800000 */
[----:B------:R-:W-:-:S05]  /*0200*/  VIMNMX.U32 R3, PT, PT, R3, 0x2, PT ;  /* 0x0000000203037848 */ /* 0x000fca0003fe0000 */
[----:B------:R-:W-:-:S04]  /*0210*/  IMAD.SHL.U32 R3, R3, 0x4, RZ ;  /* 0x0000000403037824 */ /* 0x000fc800078e00ff */
[----:B------:R-:W0:Y:S02]  /*0220*/  LDC R4, c[0x2][R3] ;  /* 0x0080000003047b82 */ /* 0x000e240000000800 */
[----:B0-----:R-:W-:-:S04]  /*0230*/  SHF.R.S32.HI R5, RZ, 0x1f, R4 ;  /* 0x0000001fff057819 */ /* 0x001fc80000011404 */
.L_x_4:
[----:B------:R-:W-:Y:S05]  /*0240*/  BRX R4 -0x250                               (*"BRANCH_TARGETS .L_x_5,.L_x_6,.L_x_7"*) ;  /* 0xfffffffc046c7949 */ /* 0x000fea000383ffff */
.L_x_6:
[----:B------:R-:W0:Y:S02]  /*0250*/  LDC.64 R4, c[0x0][0x380] ;  /* 0x0000e000ff047b82 */ /* 0x000e240000000a00 */
[----:B0-----:R-:W-:-:S05]  /*0260*/  IMAD.WIDE R2, R2, 0x4, R4 ;  /* 0x0000000402027825 */ /* 0x001fca00078e0204 */
[----:B------:R-:W2:Y:S02]  /*0270*/  LDG.E.U8 R5, desc[UR4][R2.64+0x1] ;  /* 0x0000010402057981 */ /* 0x000ea4000c1e1100 */
[----:B--2---:R-:W-:-:S05]  /*0280*/  IMAD.IADD R5, R0, 0x1, R5 ;  /* 0x0000000100057824 */ /* 0x004fca00078e0205 */
[----:B------:R-:W-:Y:S01]  /*0290*/  STG.E.U8 desc[UR4][R2.64+0x1], R5 ;  /* 0x0000010502007986 */ /* 0x000fe2000c101104 */
[----:B------:R-:W-:Y:S05]  /*02a0*/  EXIT ;  /* 0x000000000000794d */ /* 0x000fea0003800000 */
.L_x_5:
[----:B------:R-:W0:Y:S02]  /*02b0*/  LDC.64 R4, c[0x0][0x380] ;  /* 0x0000e000ff047b82 */ /* 0x000e240000000a00 */
[----:B0-----:R-:W-:-:S05]  /*02c0*/  IMAD.WIDE R4, R2, 0x4, R4 ;  /* 0x0000000402047825 */ /* 0x001fca00078e0204 */
[----:B------:R-:W2:Y:S02]  /*02d0*/  LDG.E.U8 R3, desc[UR4][R4.64] ;  /* 0x0000000404037981 */ /* 0x000ea4000c1e1100 */
[----:B--2---:R-:W-:-:S05]  /*02e0*/  IMAD.IADD R3, R0, 0x1, R3 ;  /* 0x0000000100037824 */ /* 0x004fca00078e0203 */
[----:B------:R-:W-:Y:S01]  /*02f0*/  STG.E.U8 desc[UR4][R4.64], R3 ;  /* 0x0000000304007986 */ /* 0x000fe2000c101104 */
[----:B------:R-:W-:Y:S05]  /*0300*/  EXIT ;  /* 0x000000000000794d */ /* 0x000fea0003800000 */
.L_x_1:
[----:B------:R-:W-:-:S05]  /*0310*/  IMAD.MOV.U32 R4, RZ, RZ, -0x2 ;  /* 0xfffffffeff047424 */ /* 0x000fca00078e00ff */
[----:B------:R-:W-:-:S05]  /*0320*/  VIADDMNMX.U32 R3, R3, R4, 0x2, PT ;  /* 0x0000000203037446 */ /* 0x000fca0003800004 */
[----:B------:R-:W-:-:S04]  /*0330*/  IMAD.SHL.U32 R3, R3, 0x4, RZ ;  /* 0x0000000403037824 */ /* 0x000fc800078e00ff */
[----:B------:R-:W0:Y:S02]  /*0340*/  LDC R4, c[0x2][R3+0xc] ;  /* 0x0080030003047b82 */ /* 0x000e240000000800 */
[----:B0-----:R-:W-:-:S04]  /*0350*/  SHF.R.S32.HI R5, RZ, 0x1f, R4 ;  /* 0x0000001fff057819 */ /* 0x001fc80000011404 */
.L_x_8:
[----:B------:R-:W-:Y:S05]  /*0360*/  BRX R4 -0x370                               (*"BRANCH_TARGETS .L_x_9,.L_x_10,.L_x_7"*) ;  /* 0xfffffffc04247949 */ /* 0x000fea000383ffff */
.L_x_10:
[----:B------:R-:W0:Y:S02]  /*0370*/  LDC.64 R4, c[0x0][0x380] ;  /* 0x0000e000ff047b82 */ /* 0x000e240000000a00 */
[----:B0-----:R-:W-:-:S05]  /*0380*/  IMAD.WIDE R4, R2, 0x4, R4 ;  /* 0x0000000402047825 */ /* 0x001fca00078e0204 */
[----:B------:R-:W2:Y:S02]  /*0390*/  LDG.E.U8 R3, desc[UR4][R4.64+0x3] ;  /* 0x0000030404037981 */ /* 0x000ea4000c1e1100 */
[----:B--2---:R-:W-:-:S05]  /*03a0*/  IMAD.IADD R3, R0, 0x1, R3 ;  /* 0x0000000100037824 */ /* 0x004fca00078e0203 */
[----:B------:R-:W-:Y:S01]  /*03b0*/  STG.E.U8 desc[UR4][R4.64+0x3], R3 ;  /* 0x0000030304007986 */ /* 0x000fe2000c101104 */
[----:B------:R-:W-:Y:S05]  /*03c0*/  EXIT ;  /* 0x000000000000794d */ /* 0x000fea0003800000 */
.L_x_9:
[----:B------:R-:W0:Y:S02]  /*03d0*/  LDC.64 R4, c[0x0][0x380] ;  /* 0x0000e000ff047b82 */ /* 0x000e240000000a00 */
[----:B0-----:R-:W-:-:S05]  /*03e0*/  IMAD.WIDE R4, R2, 0x4, R4 ;  /* 0x0000000402047825 */ /* 0x001fca00078e0204 */
[----:B------:R-:W2:Y:S02]  /*03f0*/  LDG.E.U8 R3, desc[UR4][R4.64+0x2] ;  /* 0x0000020404037981 */ /* 0x000ea4000c1e1100 */
[----:B--2---:R-:W-:-:S05]  /*0400*/  IMAD.IADD R3, R0, 0x1, R3 ;  /* 0x0000000100037824 */ /* 0x004fca00078e0203 */
[----:B------:R0:W-:Y:S02]  /*0410*/  STG.E.U8 desc[UR4][R4.64+0x2], R3 ;  /* 0x0000020304007986 */ /* 0x0001e4000c101104 */
.L_x_7:
[----:B------:R-:W-:Y:S05]  /*0420*/  BSYNC.RECONVERGENT B0 ;  /* 0x0000000000007941 */ /* 0x000fea0003800200 */
.L_x_0:
[----:B------:R-:W-:Y:S05]  /*0430*/  EXIT ;  /* 0x000000000000794d */ /* 0x000fea0003800000 */
.L_x_2:
[----:B------:R-:W-:-:S00]  /*0440*/  BRA `(.L_x_2) ;  /* 0xfffffffc00fc7947 */ /* 0x000fc0000383ffff */
[----:B------:R-:W-:-:S00]  /*0450*/  NOP ;  /* 0x0000000000007918 */ /* 0x000fc00000000000 */
        /* <DEDUP_REMOVED lines=10> */
.L_x_12:


//--------------------- .text._Z23encode_per_pixel_kernelP6uchar4PKci --------------------------
	.section	.text._Z23encode_per_pixel_kernelP6uchar4PKci,"ax",@progbits
	.align	128
        .global         _Z23encode_per_pixel_kernelP6uchar4PKci
        .type           _Z23encode_per_pixel_kernelP6uchar4PKci,@function
        .size           _Z23encode_per_pixel_kernelP6uchar4PKci,(.L_x_13 - _Z23encode_per_pixel_kernelP6uchar4PKci)
        .other          _Z23encode_per_pixel_kernelP6uchar4PKci,@"STO_CUDA_ENTRY STV_DEFAULT"
_Z23encode_per_pixel_kernelP6uchar4PKci:
.text._Z23encode_per_pixel_kernelP6uchar4PKci:
[----:B------:R-:W-:Y:S01]  /*0000*/  LDC R1, c[0x0][0x37c] ;  /* 0x0000df00ff017b82 */ /* 0x000fe20000000800 */
[----:B------:R-:W0:Y:S01]  /*0010*/  S2R R7, SR_TID.X ;  /* 0x0000000000077919 */ /* 0x000e220000002100 */
[----:B------:R-:W0:Y:S01]  /*0020*/  LDCU UR4, c[0x0][0x360] ;  /* 0x00006c00ff0477ac */ /* 0x000e220008000800 */
[----:B------:R-:W0:Y:S01]  /*0030*/  S2R R0, SR_CTAID.X ;  /* 0x0000000000007919 */ /* 0x000e220000002500 */
[----:B------:R-:W1:Y:S01]  /*0040*/  LDCU UR5, c[0x0][0x390] ;  /* 0x00007200ff0577ac */ /* 0x000e620008000800 */
[----:B0-----:R-:W-:-:S05]  /*0050*/  IMAD R7, R0, UR4, R7 ;  /* 0x0000000400077c24 */ /* 0x001fca000f8e0207 */
[----:B-1----:R-:W-:-:S13]  /*0060*/  ISETP.GE.AND P0, PT, R7, UR5, PT ;  /* 0x0000000507007c0c */ /* 0x002fda000bf06270 */
[----:B------:R-:W-:Y:S05]  /*0070*/  @P0 EXIT ;  /* 0x000000000000094d */ /* 0x000fea0003800000 */
[----:B------:R-:W0:Y:S01]  /*0080*/  LDCU.64 UR6, c[0x0][0x388] ;  /* 0x00007100ff0677ac */ /* 0x000e220008000a00 */
[----:B------:R-:W1:Y:S01]  /*0090*/  LDC.64 R2, c[0x0][0x380] ;  /* 0x0000e000ff027b82 */ /* 0x000e620000000a00 */
[----:B------:R-:W-:Y:S01]  /*00a0*/  LEA.HI R0, R7, R7, RZ, 0x1 ;  /* 0x0000000707007211 */ /* 0x000fe200078f08ff */
[----:B------:R-:W2:Y:S03]  /*00b0*/  LDCU.64 UR4, c[0x0][0x358] ;  /* 0x00006b00ff0477ac */ /* 0x000ea60008000a00 */
[----:B------:R-:W-:-:S04]  /*00c0*/  SHF.R.S32.HI R5, RZ, 0x1, R0 ;  /* 0x00000001ff057819 */ /* 0x000fc80000011400 */
[----:B0-----:R-:W-:-:S04]  /*00d0*/  IADD3 R4, P0, PT, R5, UR6, RZ ;  /* 0x0000000605047c10 */ /* 0x001fc8000ff1e0ff */
[----:B------:R-:W-:Y:S01]  /*00e0*/  LEA.HI.X.SX32 R5, R5, UR7, 0x1, P0 ;  /* 0x0000000705057c11 */ /* 0x000fe200080f0eff */
[----:B-1----:R-:W-:-:S04]  /*00f0*/  IMAD.WIDE R2, R7, 0x4, R2 ;  /* 0x0000000407027825 */ /* 0x002fc800078e0202 */
[----:B--2---:R0:W2:Y:S04]  /*0100*/  LDG.E.S8 R4, desc[UR4][R4.64+0x1] ;  /* 0x0000010404047981 */ /* 0x0040a8000c1e1300 */
[----:B------:R-:W3:Y:S01]  /*0110*/  LDG.E R8, desc[UR4][R2.64] ;  /* 0x0000000402087981 */ /* 0x000ee2000c1e1900 */
[----:B------:R-:W-:-:S05]  /*0120*/  LOP3.LUT R0, R0, 0xfffffffe, RZ, 0xc0, !PT ;  /* 0xfffffffe00007812 */ /* 0x000fca00078ec0ff */
[----:B------:R-:W-:Y:S02]  /*0130*/  IMAD.IADD R0, R7, 0x1, -R0 ;  /* 0x0000000107007824 */ /* 0x000fe400078e0a00 */
[----:B------:R-:W-:-:S03]  /*0140*/  IMAD.MOV.U32 R7, RZ, RZ, 0x1000000 ;  /* 0x01000000ff077424 */ /* 0x000fc600078e00ff */
[C---:B------:R-:W-:Y:S02]  /*0150*/  IADD3 R6, PT, PT, -R0.reuse, 0x7, RZ ;  /* 0x0000000700067810 */ /* 0x040fe40007ffe1ff */
[----:B------:R-:W-:Y:S02]  /*0160*/  IADD3 R10, PT, PT, -R0, 0x6, RZ ;  /* 0x00000006000a7810 */ /* 0x000fe40007ffe1ff */
[----:B------:R-:W-:-:S04]  /*0170*/  SHF.L.U32 R7, R7, R6, RZ ;  /* 0x0000000607077219 */ /* 0x000fc800000006ff */
[--C-:B------:R-:W-:Y:S02]  /*0180*/  SHF.R.S32.HI R9, RZ, 0x18, R7.reuse ;  /* 0x00000018ff097819 */ /* 0x100fe40000011407 */
[--C-:B------:R-:W-:Y:S02]  /*0190*/  SHF.R.S32.HI R11, RZ, 0x19, R7.reuse ;  /* 0x00000019ff0b7819 */ /* 0x100fe40000011407 */
[--C-:B0-----:R-:W-:Y:S02]  /*01a0*/  SHF.R.S32.HI R5, RZ, 0x1a, R7.reuse ;  /* 0x0000001aff057819 */ /* 0x101fe40000011407 */
[----:B------:R-:W-:Y:S02]  /*01b0*/  SHF.R.S32.HI R7, RZ, 0x1b, R7 ;  /* 0x0000001bff077819 */ /* 0x000fe40000011407 */
[-C--:B--2---:R-:W-:Y:S02]  /*01c0*/  LOP3.LUT R9, R9, R4.reuse, RZ, 0xc0, !PT ;  /* 0x0000000409097212 */ /* 0x084fe400078ec0ff */
[----:B------:R-:W-:-:S02]  /*01d0*/  LOP3.LUT R11, R11, R4, RZ, 0xc0, !PT ;  /* 0x000000040b0b7212 */ /* 0x000fc400078ec0ff */
[-C--:B------:R-:W-:Y:S02]  /*01e0*/  LOP3.LUT R5, R5, R4.reuse, RZ, 0xc0, !PT ;  /* 0x0000000405057212 */ /* 0x080fe400078ec0ff */
[----:B------:R-:W-:Y:S02]  /*01f0*/  LOP3.LUT R7, R7, R4, RZ, 0xc0, !PT ;  /* 0x0000000407077212 */ /* 0x000fe400078ec0ff */
[C---:B------:R-:W-:Y:S02]  /*0200*/  IADD3 R4, PT, PT, -R0.reuse, 0x5, RZ ;  /* 0x0000000500047810 */ /* 0x040fe40007ffe1ff */
[----:B------:R-:W-:Y:S02]  /*0210*/  SHF.R.S32.HI R9, RZ, R6, R9 ;  /* 0x00000006ff097219 */ /* 0x000fe40000011409 */
[----:B------:R-:W-:Y:S02]  /*0220*/  IADD3 R6, PT, PT, -R0, 0x4, RZ ;  /* 0x0000000400067810 */ /* 0x000fe40007ffe1ff */
[----:B------:R-:W-:-:S02]  /*0230*/  SHF.R.S32.HI R5, RZ, R4, R5 ;  /* 0x00000004ff057219 */ /* 0x000fc40000011405 */
[----:B------:R-:W-:Y:S02]  /*0240*/  SHF.R.S32.HI R11, RZ, R10, R11 ;  /* 0x0000000aff0b7219 */ /* 0x000fe4000001140b */
[C---:B---3--:R-:W-:Y:S02]  /*0250*/  PRMT R0, R8.reuse, 0x7770, RZ ;  /* 0x0000777008007816 */ /* 0x048fe400000000ff */
[C---:B------:R-:W-:Y:S02]  /*0260*/  PRMT R4, R8.reuse, 0x7771, RZ ;  /* 0x0000777108047816 */ /* 0x040fe400000000ff */
[----:B------:R-:W-:Y:S01]  /*0270*/  SHF.R.S32.HI R6, RZ, R6, R7 ;  /* 0x00000006ff067219 */ /* 0x000fe20000011407 */
[----:B------:R-:W-:Y:S01]  /*0280*/  IMAD.IADD R0, R9, 0x1, R0 ;  /* 0x0000000109007824 */ /* 0x000fe200078e0200 */
[----:B------:R-:W-:Y:S01]  /*0290*/  PRMT R8, R8, 0x7772, RZ ;  /* 0x0000777208087816 */ /* 0x000fe200000000ff */
[----:B------:R-:W-:-:S03]  /*02a0*/  IMAD.IADD R11, R4, 0x1, R11 ;  /* 0x00000001040b7824 */ /* 0x000fc600078e020b */
[----:B------:R-:W-:Y:S02]  /*02b0*/  IADD3 R5, PT, PT, R6, R8, R5 ;  /* 0x0000000806057210 */ /* 0x000fe40007ffe005 */
[----:B------:R-:W-:-:S03]  /*02c0*/  PRMT R11, R11, 0x7604, R0 ;  /* 0x000076040b0b7816 */ /* 0x000fc60000000000 */
[----:B------:R-:W-:Y:S04]  /*02d0*/  STG.E.U8 desc[UR4][R2.64+0x2], R5 ;  /* 0x0000020502007986 */ /* 0x000fe8000c101104 */
[----:B------:R-:W-:Y:S01]  /*02e0*/  STG.E.U16 desc[UR4][R2.64], R11 ;  /* 0x0000000b02007986 */ /* 0x000fe2000c101504 */
[----:B------:R-:W-:Y:S05]  /*02f0*/  EXIT ;  /* 0x000000000000794d */ /* 0x000fea0003800000 */
.L_x_3:
        /* <DEDUP_REMOVED lines=16> */
.L_x_13:


//--------------------- .nv.shared.reserved.0     --------------------------
	.section	.nv.shared.reserved.0,"aw",@nobits
	.weak		__nv_reservedSMEM_offset_0_alias
	.size		__nv_reservedSMEM_offset_0_alias, 0, 64
	.other		__nv_reservedSMEM_offset_0_alias,@"STO_CUDA_RESERVED_SHARED STV_DEFAULT"
__nv_reservedSMEM_offset_0_alias:
	.zero		0
	.zero		64


//--------------------- .nv.constant0._Z25encode_per_channel_kernelP6uchar4PKci --------------------------
	.section	.nv.constant0._Z25encode_per_channel_kernelP6uchar4PKci,"a",@progbits
	.sectionflags	@""
	.align	4
.nv.constant0._Z25encode_per_channel_kernelP6uchar4PKci:
	.zero		916


//--------------------- .nv.constant0._Z23encode_per_pixel_kernelP6uchar4PKci --------------------------
	.section	.nv.constant0._Z23encode_per_pixel_kernelP6uchar4PKci,"a",@progbits
	.sectionflags	@""
	.align	4
.nv.constant0._Z23encode_per_pixel_kernelP6uchar4PKci:
	.zero		916


//--------------------- SYMBOLS --------------------------

	.type		.nv.reservedSmem.offset0,@object
	.size		.nv.reservedSmem.offset0,0x4
